//
// Generated by NVIDIA NVVM Compiler
//
// Compiler Build ID: CL-36424714
// Cuda compilation tools, release 13.0, V13.0.88
// Based on NVVM 20.0.0
//

.version 9.0
.target sm_100
.address_size 64

	// .globl	toffoli_kernel

.visible .entry toffoli_kernel(
	.param .u64 .ptr .align 1 toffoli_kernel_param_0,
	.param .u32 toffoli_kernel_param_1,
	.param .u32 toffoli_kernel_param_2,
	.param .u32 toffoli_kernel_param_3,
	.param .u32 toffoli_kernel_param_4
)
{
	.reg .pred 	%p<4>;
	.reg .b32 	%r<9>;
	.reg .b64 	%rd<18>;
	.reg .b64 	%fd<5>;

	ld.param.u64 	%rd3, [toffoli_kernel_param_0];
	ld.param.u32 	%r4, [toffoli_kernel_param_1];
	ld.param.u32 	%r1, [toffoli_kernel_param_2];
	ld.param.u32 	%r2, [toffoli_kernel_param_3];
	ld.param.u32 	%r3, [toffoli_kernel_param_4];
	mov.u32 	%r5, %ctaid.x;
	mov.u32 	%r6, %ntid.x;
	mov.u32 	%r7, %tid.x;
	mad.lo.s32 	%r8, %r5, %r6, %r7;
	cvt.u64.u32 	%rd1, %r8;
	shr.u64 	%rd4, %rd1, %r4;
	setp.ne.s64 	%p1, %rd4, 0;
	@%p1 bra 	$L__BB0_4;
	mov.b64 	%rd5, 1;
	shl.b64 	%rd6, %rd5, %r1;
	shl.b64 	%rd7, %rd5, %r2;
	or.b64  	%rd9, %rd7, %rd6;
	and.b64  	%rd10, %rd9, %rd1;
	setp.ne.s64 	%p2, %rd10, %rd9;
	@%p2 bra 	$L__BB0_4;
	mov.b64 	%rd11, 1;
	shl.b64 	%rd12, %rd11, %r3;
	xor.b64  	%rd2, %rd12, %rd1;
	setp.le.u64 	%p3, %rd2, %rd1;
	@%p3 bra 	$L__BB0_4;
	cvta.to.global.u64 	%rd13, %rd3;
	shl.b64 	%rd14, %rd1, 4;
	add.s64 	%rd15, %rd13, %rd14;
	ld.global.v2.f64 	{%fd1, %fd2}, [%rd15];
	shl.b64 	%rd16, %rd2, 4;
	add.s64 	%rd17, %rd13, %rd16;
	ld.global.v2.f64 	{%fd3, %fd4}, [%rd17];
	st.global.v2.f64 	[%rd15], {%fd3, %fd4};
	st.global.v2.f64 	[%rd17], {%fd1, %fd2};
$L__BB0_4:
	ret;

}


// ===== COMPILED SASS (sm_100) =====

	.target	sm_100

	.elftype	@"ET_EXEC"


//--------------------- .note.nv.tkinfo           --------------------------
	.section	.note.nv.tkinfo,"",@"SHT_NOTE"
	.sectionflags	@"SHF_NOTE_NV_TKINFO"
	.tkinfo
        /*0018*/ 	.word	0x00000002
        /*0030*/ 	.string	""
        /*0030*/ 	.string	"ptxas"
        /*0030*/ 	.string	"Cuda compilation tools, release 13.0, V13.0.88"
        /*0030*/ 	.string	"Build cuda_13.0.r13.0/compiler.36424714_0"
        /*0030*/ 	.string	"-arch sm_100 -m 64 "



//--------------------- .note.nv.cuinfo           --------------------------
	.section	.note.nv.cuinfo,"",@"SHT_NOTE"
	.sectionflags	@"SHF_NOTE_NV_CUINFO"
        /*0018*/ 	.short	0x0002
        /*001a*/ 	.short	0x0064
        /*001c*/ 	.short	0x0082
	.zero		2


//--------------------- .nv.info                  --------------------------
	.section	.nv.info,"",@"SHT_CUDA_INFO"
	.align	4


	//----- nvinfo : EIATTR_REGCOUNT
	.align		4
        /*0000*/ 	.byte	0x04, 0x2f
        /*0002*/ 	.short	(.L_1 - .L_0)
	.align		4
.L_0:
        /*0004*/ 	.word	index@(toffoli_kernel)
        /*0008*/ 	.word	0x00000012


	//----- nvinfo : EIATTR_FRAME_SIZE
	.align		4
.L_1:
        /*000c*/ 	.byte	0x04, 0x11
        /*000e*/ 	.short	(.L_3 - .L_2)
	.align		4
.L_2:
        /*0010*/ 	.word	index@(toffoli_kernel)
        /*0014*/ 	.word	0x00000000


	//----- nvinfo : EIATTR_MIN_STACK_SIZE
	.align		4
.L_3:
        /*0018*/ 	.byte	0x04, 0x12
        /*001a*/ 	.short	(.L_5 - .L_4)
	.align		4
.L_4:
        /*001c*/ 	.word	index@(toffoli_kernel)
        /*0020*/ 	.word	0x00000000
.L_5:


//--------------------- .nv.compat                --------------------------
	.section	.nv.compat,"",@"SHT_CUDA_COMPAT_INFO"
	.align	4
        /*0000*/ 	.byte	0x02, 0x09, 0x00, 0x00, 0x02, 0x02, 0x01, 0x00, 0x02, 0x05, 0x05, 0x00, 0x03, 0x07, 0x01, 0x01
        /*0010*/ 	.byte	0x02, 0x03, 0x00, 0x00, 0x02, 0x06, 0x01, 0x00, 0x04, 0x0b, 0x08, 0x00, 0x09, 0x00, 0x00, 0x00
        /*0020*/ 	.byte	0x00, 0x00, 0x00, 0x00


//--------------------- .nv.info.toffoli_kernel   --------------------------
	.section	.nv.info.toffoli_kernel,"",@"SHT_CUDA_INFO"
	.sectionflags	@""
	.align	4


	//----- nvinfo : EIATTR_CUDA_API_VERSION
	.align		4
        /*0000*/ 	.byte	0x04, 0x37
        /*0002*/ 	.short	(.L_7 - .L_6)
.L_6:
        /*0004*/ 	.word	0x00000082


	//----- nvinfo : EIATTR_KPARAM_INFO
	.align		4
.L_7:
        /*0008*/ 	.byte	0x04, 0x17
        /*000a*/ 	.short	(.L_9 - .L_8)
.L_8:
        /*000c*/ 	.word	0x00000000
        /*0010*/ 	.short	0x0004
        /*0012*/ 	.short	0x0014
        /*0014*/ 	.byte	0x00, 0xf0, 0x11, 0x00


	//----- nvinfo : EIATTR_KPARAM_INFO
	.align		4
.L_9:
        /*0018*/ 	.byte	0x04, 0x17
        /*001a*/ 	.short	(.L_11 - .L_10)
.L_10:
        /*001c*/ 	.word	0x00000000
        /*0020*/ 	.short	0x0003
        /*0022*/ 	.short	0x0010
        /*0024*/ 	.byte	0x00, 0xf0, 0x11, 0x00


	//----- nvinfo : EIATTR_KPARAM_INFO
	.align		4
.L_11:
        /*0028*/ 	.byte	0x04, 0x17
        /*002a*/ 	.short	(.L_13 - .L_12)
.L_12:
        /*002c*/ 	.word	0x00000000
        /*0030*/ 	.short	0x0002
        /*0032*/ 	.short	0x000c
        /*0034*/ 	.byte	0x00, 0xf0, 0x11, 0x00


	//----- nvinfo : EIATTR_KPARAM_INFO
	.align		4
.L_13:
        /*0038*/ 	.byte	0x04, 0x17
        /*003a*/ 	.short	(.L_15 - .L_14)
.L_14:
        /*003c*/ 	.word	0x00000000
        /*0040*/ 	.short	0x0001
        /*0042*/ 	.short	0x0008
        /*0044*/ 	.byte	0x00, 0xf0, 0x11, 0x00


	//----- nvinfo : EIATTR_KPARAM_INFO
	.align		4
.L_15:
        /*0048*/ 	.byte	0x04, 0x17
        /*004a*/ 	.short	(.L_17 - .L_16)
.L_16:
        /*004c*/ 	.word	0x00000000
        /*0050*/ 	.short	0x0000
        /*0052*/ 	.short	0x0000
        /*0054*/ 	.byte	0x00, 0xf5, 0x21, 0x00


	//----- nvinfo : EIATTR_SPARSE_MMA_MASK
	.align		4
.L_17:
        /*0058*/ 	.byte	0x03, 0x50
        /*005a*/ 	.short	0x0000


	//----- nvinfo : EIATTR_MAXREG_COUNT
	.align		4
        /*005c*/ 	.byte	0x03, 0x1b
        /*005e*/ 	.short	0x00ff


	//----- nvinfo : EIATTR_MERCURY_ISA_VERSION
	.align		4
        /*0060*/ 	.byte	0x03, 0x5f
        /*0062*/ 	.short	0x0101


	//----- nvinfo : EIATTR_VRC_CTA_INIT_COUNT
	.align		4
        /*0064*/ 	.byte	0x02, 0x4a
	.zero		1
	.zero		1


	//----- nvinfo : EIATTR_EXIT_INSTR_OFFSETS
	.align		4
        /*0068*/ 	.byte	0x04, 0x1c
        /*006a*/ 	.short	(.L_19 - .L_18)


	//   ....[0]....
.L_18:
        /*006c*/ 	.word	0x00000090


	//   ....[1]....
        /*0070*/ 	.word	0x00000160


	//   ....[2]....
        /*0074*/ 	.word	0x000001d0


	//   ....[3]....
        /*0078*/ 	.word	0x00000280


	//----- nvinfo : EIATTR_CBANK_PARAM_SIZE
	.align		4
.L_19:
        /*007c*/ 	.byte	0x03, 0x19
        /*007e*/ 	.short	0x0018


	//----- nvinfo : EIATTR_PARAM_CBANK
	.align		4
        /*0080*/ 	.byte	0x04, 0x0a
        /*0082*/ 	.short	(.L_21 - .L_20)
	.align		4
.L_20:
        /*0084*/ 	.word	index@(.nv.constant0.toffoli_kernel)
        /*0088*/ 	.short	0x0380
        /*008a*/ 	.short	0x0018


	//----- nvinfo : EIATTR_SW_WAR
	.align		4
.L_21:
        /*008c*/ 	.byte	0x04, 0x36
        /*008e*/ 	.short	(.L_23 - .L_22)
.L_22:
        /*0090*/ 	.word	0x00000008
.L_23:


//--------------------- .nv.callgraph             --------------------------
	.section	.nv.callgraph,"",@"SHT_CUDA_CALLGRAPH"
	.align	4
	.sectionentsize	8
	.align		4
        /*0000*/ 	.word	0x00000000
	.align		4
        /*0004*/ 	.word	0xffffffff
	.align		4
        /*0008*/ 	.word	0x00000000
	.align		4
        /*000c*/ 	.word	0xfffffffe
	.align		4
        /*0010*/ 	.word	0x00000000
	.align		4
        /*0014*/ 	.word	0xfffffffd
	.align		4
        /*0018*/ 	.word	0x00000000
	.align		4
        /*001c*/ 	.word	0xfffffffc


//--------------------- .text.toffoli_kernel      --------------------------
	.section	.text.toffoli_kernel,"ax",@progbits
	.align	128
        .global         toffoli_kernel
        .type           toffoli_kernel,@function
        .size           toffoli_kernel,(.L_x_1 - toffoli_kernel)
        .other          toffoli_kernel,@"STO_CUDA_ENTRY STV_DEFAULT"
toffoli_kernel:
.text.toffoli_kernel:
[----:B------:R-:W-:Y:S01]  /*0000*/  LDC R1, c[0x0][0x37c] ;  /* 0x0000df00ff017b82 */ /* 0x000fe20000000800 */
[----:B------:R-:W0:Y:S07]  /*0010*/  S2R R3, SR_TID.X ;  /* 0x0000000000037919 */ /* 0x000e2e0000002100 */
[----:B------:R-:W0:Y:S01]  /*0020*/  S2UR UR4, SR_CTAID.X ;  /* 0x00000000000479c3 */ /* 0x000e220000002500 */
[----:B------:R-:W1:Y:S07]  /*0030*/  LDCU UR5, c[0x0][0x388] ;  /* 0x00007100ff0577ac */ /* 0x000e6e0008000800 */
[----:B------:R-:W0:Y:S02]  /*0040*/  LDC R0, c[0x0][0x360] ;  /* 0x0000d800ff007b82 */ /* 0x000e240000000800 */
[----:B0-----:R-:W-:-:S05]  /*0050*/  IMAD R0, R0, UR4, R3 ;  /* 0x0000000400007c24 */ /* 0x001fca000f8e0203 */
[----:B-1----:R-:W-:-:S04]  /*0060*/  SHF.R.U64 R2, R0, UR5, RZ ;  /* 0x0000000500027c19 */ /* 0x002fc800080012ff */
[----:B------:R-:W-:-:S04]  /*0070*/  ISETP.NE.U32.AND P0, PT, R2, RZ, PT ;  /* 0x000000ff0200720c */ /* 0x000fc80003f05070 */
[----:B------:R-:W-:-:S13]  /*0080*/  ISETP.NE.AND.EX P0, PT, RZ, RZ, PT, P0 ;  /* 0x000000ffff00720c */ /* 0x000fda0003f05300 */
[----:B------:R-:W-:Y:S05]  /*0090*/  @P0 EXIT ;  /* 0x000000000000094d */ /* 0x000fea0003800000 */
[----:B------:R-:W0:Y:S01]  /*00a0*/  LDC R7, c[0x0][0x390] ;  /* 0x0000e400ff077b82 */ /* 0x000e220000000800 */
[----:B------:R-:W1:Y:S01]  /*00b0*/  LDCU UR4, c[0x0][0x38c] ;  /* 0x00007180ff0477ac */ /* 0x000e620008000800 */
[----:B------:R-:W-:-:S05]  /*00c0*/  IMAD.MOV.U32 R6, RZ, RZ, 0x1 ;  /* 0x00000001ff067424 */ /* 0x000fca00078e00ff */
[C---:B-1----:R-:W-:Y:S02]  /*00d0*/  SHF.L.U32 R2, R6.reuse, UR4, RZ ;  /* 0x0000000406027c19 */ /* 0x042fe400080006ff */
[C---:B------:R-:W-:Y:S02]  /*00e0*/  SHF.L.U64.HI R5, R6.reuse, UR4, RZ ;  /* 0x0000000406057c19 */ /* 0x040fe400080102ff */
[CC--:B0-----:R-:W-:Y:S02]  /*00f0*/  SHF.L.U32 R3, R6.reuse, R7.reuse, RZ ;  /* 0x0000000706037219 */ /* 0x0c1fe400000006ff */
[----:B------:R-:W-:Y:S02]  /*0100*/  SHF.L.U64.HI R4, R6, R7, RZ ;  /* 0x0000000706047219 */ /* 0x000fe400000102ff */
[----:B------:R-:W-:Y:S02]  /*0110*/  LOP3.LUT R3, R3, R2, RZ, 0xfc, !PT ;  /* 0x0000000203037212 */ /* 0x000fe400078efcff */
[----:B------:R-:W-:-:S02]  /*0120*/  LOP3.LUT R4, R4, R5, RZ, 0xfc, !PT ;  /* 0x0000000504047212 */ /* 0x000fc400078efcff */
[----:B------:R-:W-:-:S04]  /*0130*/  LOP3.LUT R2, R3, R0, RZ, 0xc0, !PT ;  /* 0x0000000003027212 */ /* 0x000fc800078ec0ff */
[----:B------:R-:W-:-:S04]  /*0140*/  ISETP.NE.U32.AND P0, PT, R2, R3, PT ;  /* 0x000000030200720c */ /* 0x000fc80003f05070 */
[----:B------:R-:W-:-:S13]  /*0150*/  ISETP.NE.AND.EX P0, PT, RZ, R4, PT, P0 ;  /* 0x00000004ff00720c */ /* 0x000fda0003f05300 */
[----:B------:R-:W-:Y:S05]  /*0160*/  @P0 EXIT ;  /* 0x000000000000094d */ /* 0x000fea0003800000 */
[----:B------:R-:W0:Y:S02]  /*0170*/  LDC R3, c[0x0][0x394] ;  /* 0x0000e500ff037b82 */ /* 0x000e240000000800 */
[CC--:B0-----:R-:W-:Y:S02]  /*0180*/  SHF.L.U32 R5, R6.reuse, R3.reuse, RZ ;  /* 0x0000000306057219 */ /* 0x0c1fe400000006ff */
[----:B------:R-:W-:Y:S02]  /*0190*/  SHF.L.U64.HI R4, R6, R3, RZ ;  /* 0x0000000306047219 */ /* 0x000fe400000102ff */
[----:B------:R-:W-:-:S04]  /*01a0*/  LOP3.LUT R5, R5, R0, RZ, 0x3c, !PT ;  /* 0x0000000005057212 */ /* 0x000fc800078e3cff */
[----:B------:R-:W-:-:S04]  /*01b0*/  ISETP.GT.U32.AND P0, PT, R5, R0, PT ;  /* 0x000000000500720c */ /* 0x000fc80003f04070 */
[----:B------:R-:W-:-:S13]  /*01c0*/  ISETP.GT.U32.AND.EX P0, PT, R4, RZ, PT, P0 ;  /* 0x000000ff0400720c */ /* 0x000fda0003f04100 */
[----:B------:R-:W-:Y:S05]  /*01d0*/  @!P0 EXIT ;  /* 0x000000000000894d */ /* 0x000fea0003800000 */
[----:B------:R-:W0:Y:S01]  /*01e0*/  LDCU.64 UR6, c[0x0][0x380] ;  /* 0x00007000ff0677ac */ /* 0x000e220008000a00 */
[----:B------:R-:W1:Y:S01]  /*01f0*/  LDCU.64 UR4, c[0x0][0x358] ;  /* 0x00006b00ff0477ac */ /* 0x000e620008000a00 */
[C---:B0-----:R-:W-:Y:S02]  /*0200*/  LEA R8, P1, R5.reuse, UR6, 0x4 ;  /* 0x0000000605087c11 */ /* 0x041fe4000f8220ff */
[C---:B------:R-:W-:Y:S02]  /*0210*/  LEA R2, P0, R0.reuse, UR6, 0x4 ;  /* 0x0000000600027c11 */ /* 0x040fe4000f8020ff */
[----:B------:R-:W-:Y:S02]  /*0220*/  LEA.HI.X R9, R5, UR7, R4, 0x4, P1 ;  /* 0x0000000705097c11 */ /* 0x000fe400088f2404 */
[----:B------:R-:W-:-:S03]  /*0230*/  LEA.HI.X R3, R0, UR7, RZ, 0x4, P0 ;  /* 0x0000000700037c11 */ /* 0x000fc600080f24ff */
[----:B-1----:R-:W2:Y:S04]  /*0240*/  LDG.E.128 R12, desc[UR4][R8.64] ;  /* 0x00000004080c7981 */ /* 0x002ea8000c1e1d00 */
[----:B------:R-:W3:Y:S04]  /*0250*/  LDG.E.128 R4, desc[UR4][R2.64] ;  /* 0x0000000402047981 */ /* 0x000ee8000c1e1d00 */
[----:B--2---:R-:W-:Y:S04]  /*0260*/  STG.E.128 desc[UR4][R2.64], R12 ;  /* 0x0000000c02007986 */ /* 0x004fe8000c101d04 */
[----:B---3--:R-:W-:Y:S01]  /*0270*/  STG.E.128 desc[UR4][R8.64], R4 ;  /* 0x0000000408007986 */ /* 0x008fe2000c101d04 */
[----:B------:R-:W-:Y:S05]  /*0280*/  EXIT ;  /* 0x000000000000794d */ /* 0x000fea0003800000 */
.L_x_0:
[----:B------:R-:W-:-:S00]  /*0290*/  BRA `(.L_x_0) ;  /* 0xfffffffc00fc7947 */ /* 0x000fc0000383ffff */
[----:B------:R-:W-:-:S00]  /*02a0*/  NOP ;  /* 0x0000000000007918 */ /* 0x000fc00000000000 */
        /* <DEDUP_REMOVED lines=13> */
.L_x_1:


//--------------------- .nv.shared.reserved.0     --------------------------
	.section	.nv.shared.reserved.0,"aw",@nobits
	.weak		__nv_reservedSMEM_offset_0_alias
	.size		__nv_reservedSMEM_offset_0_alias, 0, 64
	.other		__nv_reservedSMEM_offset_0_alias,@"STO_CUDA_RESERVED_SHARED STV_DEFAULT"
__nv_reservedSMEM_offset_0_alias:
	.zero		0
	.zero		64


//--------------------- .nv.constant0.toffoli_kernel --------------------------
	.section	.nv.constant0.toffoli_kernel,"a",@progbits
	.sectionflags	@""
	.align	4
.nv.constant0.toffoli_kernel:
	.zero		920


//--------------------- SYMBOLS --------------------------

	.type		.nv.reservedSmem.offset0,@object
	.size		.nv.reservedSmem.offset0,0x4
